	.headerflags	@"EF_CUDA_TEXMODE_UNIFIED EF_CUDA_64BIT_ADDRESS EF_CUDA_ACCELERATORS EF_CUDA_SM90 EF_CUDA_VIRTUAL_SM(EF_CUDA_SM90)"
	.elftype	@"ET_EXEC"


//--------------------- .nv.info                  --------------------------
	.section	.nv.info,"",@"SHT_CUDA_INFO"
	.align	4


	//----- nvinfo : EIATTR_REGCOUNT
	.align		4
        /*0000*/ 	.byte	0x04, 0x2f
        /*0002*/ 	.short	(.L_3 - .L_2)
	.align		4
.L_2:
        /*0004*/ 	.word	index@(triton_poi_fused_cat_7)
        /*0008*/ 	.word	0x00000016


	//----- nvinfo : EIATTR_MIN_STACK_SIZE
	.align		4
.L_3:
        /*000c*/ 	.byte	0x04, 0x12
        /*000e*/ 	.short	(.L_5 - .L_4)
	.align		4
.L_4:
        /*0010*/ 	.word	index@(triton_poi_fused_cat_7)
        /*0014*/ 	.word	0x00000000


	//----- nvinfo : EIATTR_FRAME_SIZE
	.align		4
.L_5:
        /*0018*/ 	.byte	0x04, 0x11
        /*001a*/ 	.short	(.L_7 - .L_6)
	.align		4
.L_6:
        /*001c*/ 	.word	index@(triton_poi_fused_cat_7)
        /*0020*/ 	.word	0x00000000


	//----- nvinfo : EIATTR_MIN_STACK_SIZE
	.align		4
.L_7:
        /*0024*/ 	.byte	0x04, 0x12
        /*0026*/ 	.short	(.L_9 - .L_8)
	.align		4
.L_8:
        /*0028*/ 	.word	index@(triton_poi_fused_cat_7)
        /*002c*/ 	.word	0x00000000
.L_9:


//--------------------- .nv.info.triton_poi_fused_cat_7 --------------------------
	.section	.nv.info.triton_poi_fused_cat_7,"",@"SHT_CUDA_INFO"
	.sectionflags	@""
	.align	4


	//----- nvinfo : EIATTR_CUDA_API_VERSION
	.align		4
        /*0000*/ 	.byte	0x04, 0x37
        /*0002*/ 	.short	(.L_11 - .L_10)
.L_10:
        /*0004*/ 	.word	0x0000007c


	//----- nvinfo : EIATTR_KPARAM_INFO
	.align		4
.L_11:
        /*0008*/ 	.byte	0x04, 0x17
        /*000a*/ 	.short	(.L_13 - .L_12)
.L_12:
        /*000c*/ 	.word	0x00000000
        /*0010*/ 	.short	0x0007
        /*0012*/ 	.short	0x0038
        /*0014*/ 	.byte	0x00, 0xf0, 0x11, 0x00


	//----- nvinfo : EIATTR_KPARAM_INFO
	.align		4
.L_13:
        /*0018*/ 	.byte	0x04, 0x17
        /*001a*/ 	.short	(.L_15 - .L_14)
.L_14:
        /*001c*/ 	.word	0x00000000
        /*0020*/ 	.short	0x0006
        /*0022*/ 	.short	0x0030
        /*0024*/ 	.byte	0x00, 0xf4, 0x21, 0x00


	//----- nvinfo : EIATTR_KPARAM_INFO
	.align		4
.L_15:
        /*0028*/ 	.byte	0x04, 0x17
        /*002a*/ 	.short	(.L_17 - .L_16)
.L_16:
        /*002c*/ 	.word	0x00000000
        /*0030*/ 	.short	0x0005
        /*0032*/ 	.short	0x0028
        /*0034*/ 	.byte	0x00, 0xf4, 0x21, 0x00


	//----- nvinfo : EIATTR_KPARAM_INFO
	.align		4
.L_17:
        /*0038*/ 	.byte	0x04, 0x17
        /*003a*/ 	.short	(.L_19 - .L_18)
.L_18:
        /*003c*/ 	.word	0x00000000
        /*0040*/ 	.short	0x0004
        /*0042*/ 	.short	0x0020
        /*0044*/ 	.byte	0x00, 0xf4, 0x21, 0x00


	//----- nvinfo : EIATTR_KPARAM_INFO
	.align		4
.L_19:
        /*0048*/ 	.byte	0x04, 0x17
        /*004a*/ 	.short	(.L_21 - .L_20)
.L_20:
        /*004c*/ 	.word	0x00000000
        /*0050*/ 	.short	0x0003
        /*0052*/ 	.short	0x0018
        /*0054*/ 	.byte	0x00, 0xf4, 0x21, 0x00


	//----- nvinfo : EIATTR_KPARAM_INFO
	.align		4
.L_21:
        /*0058*/ 	.byte	0x04, 0x17
        /*005a*/ 	.short	(.L_23 - .L_22)
.L_22:
        /*005c*/ 	.word	0x00000000
        /*0060*/ 	.short	0x0002
        /*0062*/ 	.short	0x0010
        /*0064*/ 	.byte	0x00, 0xf4, 0x21, 0x00


	//----- nvinfo : EIATTR_KPARAM_INFO
	.align		4
.L_23:
        /*0068*/ 	.byte	0x04, 0x17
        /*006a*/ 	.short	(.L_25 - .L_24)
.L_24:
        /*006c*/ 	.word	0x00000000
        /*0070*/ 	.short	0x0001
        /*0072*/ 	.short	0x0008
        /*0074*/ 	.byte	0x00, 0xf4, 0x21, 0x00


	//----- nvinfo : EIATTR_KPARAM_INFO
	.align		4
.L_25:
        /*0078*/ 	.byte	0x04, 0x17
        /*007a*/ 	.short	(.L_27 - .L_26)
.L_26:
        /*007c*/ 	.word	0x00000000
        /*0080*/ 	.short	0x0000
        /*0082*/ 	.short	0x0000
        /*0084*/ 	.byte	0x00, 0xf4, 0x21, 0x00


	//----- nvinfo : EIATTR_SPARSE_MMA_MASK
	.align		4
.L_27:
        /*0088*/ 	.byte	0x03, 0x50
        /*008a*/ 	.short	0x0000


	//----- nvinfo : EIATTR_MAXREG_COUNT
	.align		4
        /*008c*/ 	.byte	0x03, 0x1b
        /*008e*/ 	.short	0x00ff


	//----- nvinfo : EIATTR_EXIT_INSTR_OFFSETS
	.align		4
        /*0090*/ 	.byte	0x04, 0x1c
        /*0092*/ 	.short	(.L_29 - .L_28)


	//   ....[0]....
.L_28:
        /*0094*/ 	.word	0x00000490


	//   ....[1]....
        /*0098*/ 	.word	0x000004b0


	//----- nvinfo : EIATTR_REQNTID
	.align		4
.L_29:
        /*009c*/ 	.byte	0x04, 0x10
        /*009e*/ 	.short	(.L_31 - .L_30)
.L_30:
        /*00a0*/ 	.word	0x00000080
        /*00a4*/ 	.word	0x00000001
        /*00a8*/ 	.word	0x00000001


	//----- nvinfo : EIATTR_CBANK_PARAM_SIZE
	.align		4
.L_31:
        /*00ac*/ 	.byte	0x03, 0x19
        /*00ae*/ 	.short	0x003c


	//----- nvinfo : EIATTR_PARAM_CBANK
	.align		4
        /*00b0*/ 	.byte	0x04, 0x0a
        /*00b2*/ 	.short	(.L_33 - .L_32)
	.align		4
.L_32:
        /*00b4*/ 	.word	index@(.nv.constant0.triton_poi_fused_cat_7)
        /*00b8*/ 	.short	0x0210
        /*00ba*/ 	.short	0x003c


	//----- nvinfo : EIATTR_SW_WAR
	.align		4
.L_33:
        /*00bc*/ 	.byte	0x04, 0x36
        /*00be*/ 	.short	(.L_35 - .L_34)
.L_34:
        /*00c0*/ 	.word	0x00000008
.L_35:


//--------------------- .nv.callgraph             --------------------------
	.section	.nv.callgraph,"",@"SHT_CUDA_CALLGRAPH"
	.align	4
	.sectionentsize	8
	.align		4
        /*0000*/ 	.word	0x00000000
	.align		4
        /*0004*/ 	.word	0xffffffff
	.align		4
        /*0008*/ 	.word	0x00000000
	.align		4
        /*000c*/ 	.word	0xfffffffe
	.align		4
        /*0010*/ 	.word	0x00000000
	.align		4
        /*0014*/ 	.word	0xfffffffd
	.align		4
        /*0018*/ 	.word	0x00000000
	.align		4
        /*001c*/ 	.word	0xfffffffc


//--------------------- .nv.constant4             --------------------------
	.section	.nv.constant4,"a",@progbits
	.align	8
	.align		8
.nv.constant4:
        /*0000*/ 	.dword	_$_str
	.align		8
        /*0008*/ 	.dword	_$_str_$_2


//--------------------- .text.triton_poi_fused_cat_7 --------------------------
	.section	.text.triton_poi_fused_cat_7,"ax",@progbits
	.align	128
        .global         triton_poi_fused_cat_7
        .type           triton_poi_fused_cat_7,@function
        .size           triton_poi_fused_cat_7,(.L_x_1 - triton_poi_fused_cat_7)
        .other          triton_poi_fused_cat_7,@"STO_CUDA_ENTRY STV_DEFAULT"
triton_poi_fused_cat_7:
.text.triton_poi_fused_cat_7:
[----:B------:R-:W0:Y:S02]  /*0000*/  LDC R1, c[0x0][0x28] ;  /* 0x00000a00ff017b82 */ /* 0x000e240000000800 */
[----:B------:R-:W1:Y:S01]  /*0010*/  S2R R0, SR_TID.X ;  /* 0x0000000000007919 */ /* 0x000e620000002100 */
[----:B------:R-:W-:Y:S01]  /*0020*/  ULDC.64 UR4, c[0x0][0x208] ;  /* 0x0000820000047ab9 */ /* 0x000fe20000000a00 */
[----:B------:R-:W2:Y:S01]  /*0030*/  LDC.64 R10, c[0x0][0x218] ;  /* 0x00008600ff0a7b82 */ /* 0x000ea20000000a00 */
[----:B------:R-:W3:Y:S07]  /*0040*/  S2R R3, SR_CTAID.X ;  /* 0x0000000000037919 */ /* 0x000eee0000002500 */
[----:B------:R-:W4:Y:S01]  /*0050*/  LDC.64 R14, c[0x0][0x230] ;  /* 0x00008c00ff0e7b82 */ /* 0x000f220000000a00 */
[----:B-1----:R-:W-:-:S05]  /*0060*/  LOP3.LUT R0, R0, 0x7f, RZ, 0xc0, !PT ;  /* 0x0000007f00007812 */ /* 0x002fca00078ec0ff */
[----:B---3--:R-:W-:-:S05]  /*0070*/  IMAD R0, R3, 0x80, R0 ;  /* 0x0000008003007824 */ /* 0x008fca00078e0200 */
[----:B------:R-:W-:Y:S02]  /*0080*/  SHF.R.S32.HI R3, RZ, 0x1f, R0 ;  /* 0x0000001fff037819 */ /* 0x000fe40000011400 */
[----:B------:R-:W-:Y:S02]  /*0090*/  ISETP.GE.AND P0, PT, R0, 0xa00, PT ;  /* 0x00000a000000780c */ /* 0x000fe40003f06270 */
[----:B------:R-:W-:Y:S02]  /*00a0*/  LEA.HI R8, R3, R0, RZ, 0x6 ;  /* 0x0000000003087211 */ /* 0x000fe400078f30ff */
[----:B------:R-:W1:Y:S02]  /*00b0*/  LDC.64 R2, c[0x0][0x228] ;  /* 0x00008a00ff027b82 */ /* 0x000e640000000a00 */
[----:B------:R-:W-:-:S05]  /*00c0*/  SHF.R.S32.HI R5, RZ, 0x6, R8 ;  /* 0x00000006ff057819 */ /* 0x000fca0000011408 */
[----:B------:R-:W-:-:S05]  /*00d0*/  IMAD.HI R4, R5, 0x66666667, RZ ;  /* 0x6666666705047827 */ /* 0x000fca00078e02ff */
[----:B------:R-:W-:-:S04]  /*00e0*/  SHF.R.U32.HI R7, RZ, 0x1f, R4 ;  /* 0x0000001fff077819 */ /* 0x000fc80000011604 */
[----:B------:R-:W-:Y:S01]  /*00f0*/  LEA.HI.SX32 R4, R4, R7, 0x1e ;  /* 0x0000000704047211 */ /* 0x000fe200078ff2ff */
[----:B------:R-:W-:Y:S01]  /*0100*/  IMAD.HI R13, R0, 0x66666667, RZ ;  /* 0x66666667000d7827 */ /* 0x000fe200078e02ff */
[----:B------:R-:W-:Y:S01]  /*0110*/  LOP3.LUT R9, R8, 0xffffffc0, RZ, 0xc0, !PT ;  /* 0xffffffc008097812 */ /* 0x000fe200078ec0ff */
[----:B------:R-:W3:Y:S02]  /*0120*/  LDC.64 R6, c[0x0][0x220] ;  /* 0x00008800ff067b82 */ /* 0x000ee40000000a00 */
[----:B------:R-:W-:Y:S02]  /*0130*/  IMAD R5, R4, -0xa, R5 ;  /* 0xfffffff604057824 */ /* 0x000fe400078e0205 */
[----:B------:R-:W-:Y:S02]  /*0140*/  IMAD.MOV.U32 R4, RZ, RZ, RZ ;  /* 0x000000ffff047224 */ /* 0x000fe400078e00ff */
[C---:B-1----:R-:W-:Y:S01]  /*0150*/  IMAD.WIDE R2, R5.reuse, 0x4, R2 ;  /* 0x0000000405027825 */ /* 0x042fe200078e0202 */
[----:B------:R-:W-:-:S13]  /*0160*/  ISETP.GT.AND P3, PT, R5, 0x5, !P0 ;  /* 0x000000050500780c */ /* 0x000fda0004764270 */
[----:B------:R1:W5:Y:S01]  /*0170*/  @P3 LDG.E.EL R4, desc[UR4][R2.64+-0x18] ;  /* 0xffffe80402043981 */ /* 0x000362000c2e1900 */
[----:B------:R-:W-:Y:S01]  /*0180*/  SHF.R.U32.HI R12, RZ, 0x1f, R13 ;  /* 0x0000001fff0c7819 */ /* 0x000fe2000001160d */
[----:B---3--:R-:W-:-:S03]  /*0190*/  IMAD.WIDE R18, R5, 0x4, R6 ;  /* 0x0000000405127825 */ /* 0x008fc600078e0206 */
[----:B------:R-:W-:Y:S01]  /*01a0*/  LEA.HI.SX32 R13, R13, R12, 0x18 ;  /* 0x0000000c0d0d7211 */ /* 0x000fe200078fc2ff */
[----:B------:R-:W-:Y:S02]  /*01b0*/  IMAD.IADD R12, R0, 0x1, -R9 ;  /* 0x00000001000c7824 */ /* 0x000fe400078e0a09 */
[----:B------:R-:W3:Y:S02]  /*01c0*/  LDC.64 R8, c[0x0][0x238] ;  /* 0x00008e00ff087b82 */ /* 0x000ee40000000a00 */
[----:B------:R-:W-:-:S05]  /*01d0*/  IMAD R12, R13, 0x100, R12 ;  /* 0x000001000d0c7824 */ /* 0x000fca00078e020c */
[----:B------:R-:W-:Y:S01]  /*01e0*/  LEA R12, R5, R12, 0x6 ;  /* 0x0000000c050c7211 */ /* 0x000fe200078e30ff */
[----:B-1----:R-:W1:Y:S04]  /*01f0*/  LDC.64 R2, c[0x0][0x210] ;  /* 0x00008400ff027b82 */ /* 0x002e680000000a00 */
[----:B------:R-:W-:-:S04]  /*0200*/  VIADD R17, R12, 0xfffffe80 ;  /* 0xfffffe800c117836 */ /* 0x000fc80000000000 */
[----:B--2---:R-:W-:Y:S01]  /*0210*/  IMAD.WIDE R16, R17, 0x4, R10 ;  /* 0x0000000411107825 */ /* 0x004fe200078e020a */
[----:B------:R-:W-:Y:S02]  /*0220*/  CS2R R10, SRZ ;  /* 0x00000000000a7805 */ /* 0x000fe4000001ff00 */
[C---:B------:R-:W-:Y:S02]  /*0230*/  ISETP.GE.AND P1, PT, R5.reuse, 0x6, PT ;  /* 0x000000060500780c */ /* 0x040fe40003f26270 */
[----:B------:R-:W-:Y:S01]  /*0240*/  CS2R R6, SRZ ;  /* 0x0000000000067805 */ /* 0x000fe2000001ff00 */
[C---:B----4-:R-:W-:Y:S01]  /*0250*/  IMAD.WIDE R14, R5.reuse, 0x4, R14 ;  /* 0x00000004050e7825 */ /* 0x050fe200078e020e */
[----:B------:R-:W2:Y:S03]  /*0260*/  @P3 LDG.E R11, desc[UR4][R16.64] ;  /* 0x00000004100b3981 */ /* 0x000ea6000c1e1900 */
[----:B---3--:R-:W-:Y:S01]  /*0270*/  IMAD.WIDE R8, R5, 0x4, R8 ;  /* 0x0000000405087825 */ /* 0x008fe200078e0208 */
[----:B------:R-:W3:Y:S03]  /*0280*/  @P3 LDG.E.EL R10, desc[UR4][R18.64+-0x18] ;  /* 0xffffe804120a3981 */ /* 0x000ee6000c2e1900 */
[----:B------:R-:W-:Y:S01]  /*0290*/  IMAD.MOV.U32 R5, RZ, RZ, RZ ;  /* 0x000000ffff057224 */ /* 0x000fe200078e00ff */
[----:B------:R-:W-:Y:S01]  /*02a0*/  ISETP.LT.AND P2, PT, R0, 0xa00, !P1 ;  /* 0x00000a000000780c */ /* 0x000fe20004f41270 */
[C---:B------:R-:W-:Y:S01]  /*02b0*/  IMAD R12, R13.reuse, -0x280, R0 ;  /* 0xfffffd800d0c7824 */ /* 0x040fe200078e0200 */
[----:B------:R4:W2:Y:S03]  /*02c0*/  @P3 LDG.E.EL R6, desc[UR4][R8.64+-0x18] ;  /* 0xffffe80408063981 */ /* 0x0008a6000c2e1900 */
[----:B------:R-:W-:Y:S01]  /*02d0*/  IMAD R13, R13, 0x180, R12 ;  /* 0x000001800d0d7824 */ /* 0x000fe200078e020c */
[----:B------:R-:W2:Y:S03]  /*02e0*/  @P3 LDG.E.EL R5, desc[UR4][R14.64+-0x18] ;  /* 0xffffe8040e053981 */ /* 0x000ea6000c2e1900 */
[----:B-1----:R-:W-:-:S05]  /*02f0*/  IMAD.WIDE R2, R13, 0x4, R2 ;  /* 0x000000040d027825 */ /* 0x002fca00078e0202 */
[----:B------:R1:W2:Y:S01]  /*0300*/  @P2 LDG.E R7, desc[UR4][R2.64] ;  /* 0x0000000402072981 */ /* 0x0002a2000c1e1900 */
[----:B----4-:R-:W-:Y:S01]  /*0310*/  HFMA2.MMA R9, -RZ, RZ, 1.625, 0 ;  /* 0x3e800000ff097435 */ /* 0x010fe200000001ff */
[----:B-1----:R-:W1:Y:S02]  /*0320*/  LDC.64 R2, c[0x0][0x240] ;  /* 0x00009000ff027b82 */ /* 0x002e640000000a00 */
[----:B-1----:R-:W-:Y:S01]  /*0330*/  IMAD.WIDE R2, R0, 0x4, R2 ;  /* 0x0000000400027825 */ /* 0x002fe200078e0202 */
[----:B-----5:R-:W-:-:S05]  /*0340*/  SEL R4, R4, RZ, P3 ;  /* 0x000000ff04047207 */ /* 0x020fca0001800000 */
[----:B------:R-:W-:-:S04]  /*0350*/  FADD R4, R4, 9.9999997473787516356e-06 ;  /* 0x3727c5ac04047421 */ /* 0x000fc80000000000 */
[----:B------:R-:W1:Y:S02]  /*0360*/  MUFU.SQRT R12, R4 ;  /* 0x00000004000c7308 */ /* 0x000e640000002000 */
[C---:B-1----:R-:W-:Y:S02]  /*0370*/  FSETP.GT.AND P4, PT, R12.reuse, 8.50705917302346158658e+37, PT ;  /* 0x7e8000000c00780b */ /* 0x042fe40003f84000 */
[----:B------:R-:W-:-:S11]  /*0380*/  FSETP.GEU.AND P5, PT, R12, 1.175494350822287508e-38, PT ;  /* 0x008000000c00780b */ /* 0x000fd60003fae000 */
[----:B------:R-:W-:-:S04]  /*0390*/  @P4 FMUL R12, R12, 0.25 ;  /* 0x3e8000000c0c4820 */ /* 0x000fc80000400000 */
[----:B------:R-:W-:-:S06]  /*03a0*/  @!P5 FMUL R12, R12, 16777216 ;  /* 0x4b8000000c0cd820 */ /* 0x000fcc0000400000 */
[----:B------:R-:W1:Y:S01]  /*03b0*/  MUFU.RCP R12, R12 ;  /* 0x0000000c000c7308 */ /* 0x000e620000001000 */
[----:B------:R-:W-:Y:S02]  /*03c0*/  FSEL R9, R9, 1, P4 ;  /* 0x3f80000009097808 */ /* 0x000fe40002000000 */
[----:B---3--:R-:W-:Y:S02]  /*03d0*/  SEL R10, R10, RZ, P3 ;  /* 0x000000ff0a0a7207 */ /* 0x008fe40001800000 */
[----:B--2---:R-:W-:Y:S01]  /*03e0*/  SEL R11, R11, RZ, P3 ;  /* 0x000000ff0b0b7207 */ /* 0x004fe20001800000 */
[----:B------:R-:W-:Y:S01]  /*03f0*/  @!P5 FMUL R9, R9, 16777216 ;  /* 0x4b8000000909d820 */ /* 0x000fe20000400000 */
[----:B------:R-:W-:-:S03]  /*0400*/  SEL R5, R5, RZ, P3 ;  /* 0x000000ff05057207 */ /* 0x000fc60001800000 */
[----:B------:R-:W-:Y:S01]  /*0410*/  FADD R4, R11, -R10 ;  /* 0x8000000a0b047221 */ /* 0x000fe20000000000 */
[----:B------:R-:W-:Y:S01]  /*0420*/  SEL R6, R6, RZ, P3 ;  /* 0x000000ff06067207 */ /* 0x000fe20001800000 */
[----:B-1----:R-:W-:-:S04]  /*0430*/  FMUL R9, R12, R9 ;  /* 0x000000090c097220 */ /* 0x002fc80000400000 */
[----:B------:R-:W-:-:S04]  /*0440*/  FMUL R9, R4, R9 ;  /* 0x0000000904097220 */ /* 0x000fc80000400000 */
[----:B------:R-:W-:Y:S01]  /*0450*/  FFMA R6, R9, R5, R6 ;  /* 0x0000000509067223 */ /* 0x000fe20000000006 */
[----:B------:R-:W-:-:S04]  /*0460*/  SEL R7, R7, RZ, P2 ;  /* 0x000000ff07077207 */ /* 0x000fc80001000000 */
[----:B------:R-:W-:-:S04]  /*0470*/  FSETP.GEU.AND P2, PT, R6, RZ, PT ;  /* 0x000000ff0600720b */ /* 0x000fc80003f4e000 */
[----:B------:R-:W-:Y:S01]  /*0480*/  @P1 FSEL R7, R6, RZ, P2 ;  /* 0x000000ff06071208 */ /* 0x000fe20001000000 */
[----:B------:R-:W-:Y:S08]  /*0490*/  @P0 EXIT ;  /* 0x000000000000094d */ /* 0x000ff00003800000 */
[----:B------:R-:W-:Y:S01]  /*04a0*/  STG.E desc[UR4][R2.64], R7 ;  /* 0x0000000702007986 */ /* 0x000fe2000c101904 */
[----:B------:R-:W-:Y:S05]  /*04b0*/  EXIT ;  /* 0x000000000000794d */ /* 0x000fea0003800000 */
.L_x_0:
[----:B------:R-:W-:-:S00]  /*04c0*/  BRA `(.L_x_0) ;  /* 0xfffffffc00fc7947 */ /* 0x000fc0000383ffff */
[----:B------:R-:W-:-:S00]  /*04d0*/  NOP ;  /* 0x0000000000007918 */ /* 0x000fc00000000000 */
        /* <DEDUP_REMOVED lines=10> */
.L_x_1:


//--------------------- .nv.global.init           --------------------------
	.section	.nv.global.init,"aw",@progbits
.nv.global.init:
	.type		_$_str,@object
	.size		_$_str,(_$_str_$_2 - _$_str)
_$_str:
        /*0000*/ 	.byte	0x5f, 0x5f, 0x43, 0x55, 0x44, 0x41, 0x5f, 0x46, 0x54, 0x5a, 0x00
	.type		_$_str_$_2,@object
	.size		_$_str_$_2,(.L_1 - _$_str_$_2)
_$_str_$_2:
        /*000b*/ 	.byte	0x5f, 0x5f, 0x43, 0x55, 0x44, 0x41, 0x5f, 0x50, 0x52, 0x45, 0x43, 0x5f, 0x53, 0x51, 0x52, 0x54
        /*001b*/ 	.byte	0x00
.L_1:


//--------------------- .nv.constant0.triton_poi_fused_cat_7 --------------------------
	.section	.nv.constant0.triton_poi_fused_cat_7,"a",@progbits
	.sectionflags	@""
	.align	4
.nv.constant0.triton_poi_fused_cat_7:
	.zero		588
